	.headerflags	@"EF_CUDA_TEXMODE_UNIFIED EF_CUDA_64BIT_ADDRESS EF_CUDA_ACCELERATORS EF_CUDA_SM90 EF_CUDA_VIRTUAL_SM(EF_CUDA_SM90)"
	.elftype	@"ET_EXEC"


//--------------------- .nv.info                  --------------------------
	.section	.nv.info,"",@"SHT_CUDA_INFO"
	.align	4


	//----- nvinfo : EIATTR_REGCOUNT
	.align		4
        /*0000*/ 	.byte	0x04, 0x2f
        /*0002*/ 	.short	(.L_1 - .L_0)
	.align		4
.L_0:
        /*0004*/ 	.word	index@(triton_poi_fused_convolution_16)
        /*0008*/ 	.word	0x0000001c


	//----- nvinfo : EIATTR_MIN_STACK_SIZE
	.align		4
.L_1:
        /*000c*/ 	.byte	0x04, 0x12
        /*000e*/ 	.short	(.L_3 - .L_2)
	.align		4
.L_2:
        /*0010*/ 	.word	index@(triton_poi_fused_convolution_16)
        /*0014*/ 	.word	0x00000000


	//----- nvinfo : EIATTR_FRAME_SIZE
	.align		4
.L_3:
        /*0018*/ 	.byte	0x04, 0x11
        /*001a*/ 	.short	(.L_5 - .L_4)
	.align		4
.L_4:
        /*001c*/ 	.word	index@(triton_poi_fused_convolution_16)
        /*0020*/ 	.word	0x00000000


	//----- nvinfo : EIATTR_MIN_STACK_SIZE
	.align		4
.L_5:
        /*0024*/ 	.byte	0x04, 0x12
        /*0026*/ 	.short	(.L_7 - .L_6)
	.align		4
.L_6:
        /*0028*/ 	.word	index@(triton_poi_fused_convolution_16)
        /*002c*/ 	.word	0x00000000
.L_7:


//--------------------- .nv.info.triton_poi_fused_convolution_16 --------------------------
	.section	.nv.info.triton_poi_fused_convolution_16,"",@"SHT_CUDA_INFO"
	.sectionflags	@""
	.align	4


	//----- nvinfo : EIATTR_CUDA_API_VERSION
	.align		4
        /*0000*/ 	.byte	0x04, 0x37
        /*0002*/ 	.short	(.L_9 - .L_8)
.L_8:
        /*0004*/ 	.word	0x0000007c


	//----- nvinfo : EIATTR_KPARAM_INFO
	.align		4
.L_9:
        /*0008*/ 	.byte	0x04, 0x17
        /*000a*/ 	.short	(.L_11 - .L_10)
.L_10:
        /*000c*/ 	.word	0x00000000
        /*0010*/ 	.short	0x0004
        /*0012*/ 	.short	0x001c
        /*0014*/ 	.byte	0x00, 0xf0, 0x11, 0x00


	//----- nvinfo : EIATTR_KPARAM_INFO
	.align		4
.L_11:
        /*0018*/ 	.byte	0x04, 0x17
        /*001a*/ 	.short	(.L_13 - .L_12)
.L_12:
        /*001c*/ 	.word	0x00000000
        /*0020*/ 	.short	0x0003
        /*0022*/ 	.short	0x0018
        /*0024*/ 	.byte	0x00, 0xf0, 0x11, 0x00


	//----- nvinfo : EIATTR_KPARAM_INFO
	.align		4
.L_13:
        /*0028*/ 	.byte	0x04, 0x17
        /*002a*/ 	.short	(.L_15 - .L_14)
.L_14:
        /*002c*/ 	.word	0x00000000
        /*0030*/ 	.short	0x0002
        /*0032*/ 	.short	0x0010
        /*0034*/ 	.byte	0x00, 0xf4, 0x21, 0x00


	//----- nvinfo : EIATTR_KPARAM_INFO
	.align		4
.L_15:
        /*0038*/ 	.byte	0x04, 0x17
        /*003a*/ 	.short	(.L_17 - .L_16)
.L_16:
        /*003c*/ 	.word	0x00000000
        /*0040*/ 	.short	0x0001
        /*0042*/ 	.short	0x0008
        /*0044*/ 	.byte	0x00, 0xf4, 0x21, 0x00


	//----- nvinfo : EIATTR_KPARAM_INFO
	.align		4
.L_17:
        /*0048*/ 	.byte	0x04, 0x17
        /*004a*/ 	.short	(.L_19 - .L_18)
.L_18:
        /*004c*/ 	.word	0x00000000
        /*0050*/ 	.short	0x0000
        /*0052*/ 	.short	0x0000
        /*0054*/ 	.byte	0x00, 0xf4, 0x21, 0x00


	//----- nvinfo : EIATTR_SPARSE_MMA_MASK
	.align		4
.L_19:
        /*0058*/ 	.byte	0x03, 0x50
        /*005a*/ 	.short	0x0000


	//----- nvinfo : EIATTR_MAXREG_COUNT
	.align		4
        /*005c*/ 	.byte	0x03, 0x1b
        /*005e*/ 	.short	0x00ff


	//----- nvinfo : EIATTR_EXIT_INSTR_OFFSETS
	.align		4
        /*0060*/ 	.byte	0x04, 0x1c
        /*0062*/ 	.short	(.L_21 - .L_20)


	//   ....[0]....
.L_20:
        /*0064*/ 	.word	0x00000570


	//   ....[1]....
        /*0068*/ 	.word	0x00000590


	//----- nvinfo : EIATTR_REQNTID
	.align		4
.L_21:
        /*006c*/ 	.byte	0x04, 0x10
        /*006e*/ 	.short	(.L_23 - .L_22)
.L_22:
        /*0070*/ 	.word	0x00000080
        /*0074*/ 	.word	0x00000001
        /*0078*/ 	.word	0x00000001


	//----- nvinfo : EIATTR_CBANK_PARAM_SIZE
	.align		4
.L_23:
        /*007c*/ 	.byte	0x03, 0x19
        /*007e*/ 	.short	0x0020


	//----- nvinfo : EIATTR_PARAM_CBANK
	.align		4
        /*0080*/ 	.byte	0x04, 0x0a
        /*0082*/ 	.short	(.L_25 - .L_24)
	.align		4
.L_24:
        /*0084*/ 	.word	index@(.nv.constant0.triton_poi_fused_convolution_16)
        /*0088*/ 	.short	0x0210
        /*008a*/ 	.short	0x0020


	//----- nvinfo : EIATTR_SW_WAR
	.align		4
.L_25:
        /*008c*/ 	.byte	0x04, 0x36
        /*008e*/ 	.short	(.L_27 - .L_26)
.L_26:
        /*0090*/ 	.word	0x00000008
.L_27:


//--------------------- .nv.callgraph             --------------------------
	.section	.nv.callgraph,"",@"SHT_CUDA_CALLGRAPH"
	.align	4
	.sectionentsize	8
	.align		4
        /*0000*/ 	.word	0x00000000
	.align		4
        /*0004*/ 	.word	0xffffffff
	.align		4
        /*0008*/ 	.word	0x00000000
	.align		4
        /*000c*/ 	.word	0xfffffffe
	.align		4
        /*0010*/ 	.word	0x00000000
	.align		4
        /*0014*/ 	.word	0xfffffffd
	.align		4
        /*0018*/ 	.word	0x00000000
	.align		4
        /*001c*/ 	.word	0xfffffffc


//--------------------- .text.triton_poi_fused_convolution_16 --------------------------
	.section	.text.triton_poi_fused_convolution_16,"ax",@progbits
	.sectionflags	@"SHF_BARRIERS=1"
	.align	128
        .global         triton_poi_fused_convolution_16
        .type           triton_poi_fused_convolution_16,@function
        .size           triton_poi_fused_convolution_16,(.L_x_1 - triton_poi_fused_convolution_16)
        .other          triton_poi_fused_convolution_16,@"STO_CUDA_ENTRY STV_DEFAULT"
triton_poi_fused_convolution_16:
.text.triton_poi_fused_convolution_16:
[----:B------:R-:W0:Y:S02]  /*0000*/  LDC R1, c[0x0][0x28] ;  /* 0x00000a00ff017b82 */ /* 0x000e240000000800 */
[----:B------:R-:W1:Y:S01]  /*0010*/  S2R R18, SR_TID.X ;  /* 0x0000000000127919 */ /* 0x000e620000002100 */
[----:B------:R-:W2:Y:S01]  /*0020*/  LDC.64 R4, c[0x0][0x210] ;  /* 0x00008400ff047b82 */ /* 0x000ea20000000a00 */
[----:B------:R-:W-:Y:S01]  /*0030*/  CS2R R10, SRZ ;  /* 0x00000000000a7805 */ /* 0x000fe2000001ff00 */
[----:B------:R-:W-:Y:S01]  /*0040*/  ULDC.64 UR6, c[0x0][0x208] ;  /* 0x0000820000067ab9 */ /* 0x000fe20000000a00 */
[----:B------:R-:W3:Y:S01]  /*0050*/  S2R R3, SR_CTAID.X ;  /* 0x0000000000037919 */ /* 0x000ee20000002500 */
[----:B------:R-:W4:Y:S01]  /*0060*/  S2R R2, SR_CTAID.Y ;  /* 0x0000000000027919 */ /* 0x000f220000002600 */
[----:B------:R-:W-:Y:S02]  /*0070*/  CS2R R14, SRZ ;  /* 0x00000000000e7805 */ /* 0x000fe4000001ff00 */
[----:B-1----:R-:W-:Y:S01]  /*0080*/  SHF.R.U32.HI R0, RZ, 0x3, R18 ;  /* 0x00000003ff007819 */ /* 0x002fe20000011612 */
[----:B------:R-:W-:Y:S02]  /*0090*/  IMAD.SHL.U32 R20, R18, 0x4, RZ ;  /* 0x0000000412147824 */ /* 0x000fe400078e00ff */
[----:B---3--:R-:W-:Y:S01]  /*00a0*/  IMAD.SHL.U32 R3, R3, 0x20, RZ ;  /* 0x0000002003037824 */ /* 0x008fe200078e00ff */
[----:B------:R-:W-:Y:S01]  /*00b0*/  SGXT.U32 R0, R0, 0x4 ;  /* 0x000000040000781a */ /* 0x000fe20000000000 */
[----:B----4-:R-:W-:-:S03]  /*00c0*/  IMAD.SHL.U32 R21, R2, 0x20, RZ ;  /* 0x0000002002157824 */ /* 0x010fc600078e00ff */
[----:B------:R-:W-:Y:S02]  /*00d0*/  LOP3.LUT R8, R3, 0x1c, R20, 0xf8, !PT ;  /* 0x0000001c03087812 */ /* 0x000fe400078ef814 */
[----:B------:R-:W-:Y:S02]  /*00e0*/  LOP3.LUT R6, R21, R0, RZ, 0xfc, !PT ;  /* 0x0000000015067212 */ /* 0x000fe400078efcff */
[----:B------:R-:W-:Y:S02]  /*00f0*/  ISETP.GE.AND P0, PT, R8, 0x40, PT ;  /* 0x000000400800780c */ /* 0x000fe40003f06270 */
[----:B------:R-:W-:Y:S01]  /*0100*/  LOP3.LUT R7, R21, 0x10, R0, 0xfe, !PT ;  /* 0x0000001015077812 */ /* 0x000fe200078efe00 */
[----:B------:R-:W-:-:S04]  /*0110*/  IMAD R13, R6, 0x40, R8 ;  /* 0x00000040060d7824 */ /* 0x000fc800078e0208 */
[----:B------:R-:W-:Y:S01]  /*0120*/  IMAD R17, R7, 0x40, R8 ;  /* 0x0000004007117824 */ /* 0x000fe200078e0208 */
[----:B------:R-:W-:Y:S01]  /*0130*/  CS2R R8, SRZ ;  /* 0x0000000000087805 */ /* 0x000fe2000001ff00 */
[----:B--2---:R-:W-:Y:S01]  /*0140*/  IMAD.WIDE R6, R13, 0x4, R4 ;  /* 0x000000040d067825 */ /* 0x004fe200078e0204 */
[----:B------:R-:W-:-:S03]  /*0150*/  CS2R R12, SRZ ;  /* 0x00000000000c7805 */ /* 0x000fc6000001ff00 */
[----:B------:R-:W-:Y:S01]  /*0160*/  IMAD.WIDE R16, R17, 0x4, R4 ;  /* 0x0000000411107825 */ /* 0x000fe200078e0204 */
[----:B------:R1:W2:Y:S04]  /*0170*/  @!P0 LDG.E.EL.128 R8, desc[UR6][R6.64] ;  /* 0x0000000606088981 */ /* 0x0002a8000c2e1d00 */
[----:B------:R3:W4:Y:S01]  /*0180*/  @!P0 LDG.E.EL.128 R12, desc[UR6][R16.64] ;  /* 0x00000006100c8981 */ /* 0x000722000c2e1d00 */
[----:B------:R-:W5:Y:S01]  /*0190*/  S2UR UR5, SR_CgaCtaId ;  /* 0x00000000000579c3 */ /* 0x000f620000008800 */
[----:B------:R-:W-:Y:S01]  /*01a0*/  IMAD.SHL.U32 R4, R18, 0x80, RZ ;  /* 0x0000008012047824 */ /* 0x000fe200078e00ff */
[----:B------:R-:W-:Y:S01]  /*01b0*/  SHF.R.U32.HI R18, RZ, 0x1, R18 ;  /* 0x00000001ff127819 */ /* 0x000fe20000011612 */
[----:B------:R-:W-:Y:S01]  /*01c0*/  UMOV UR4, 0x400 ;  /* 0x0000040000047882 */ /* 0x000fe20000000000 */
[----:B------:R-:W-:-:S02]  /*01d0*/  SHF.R.S32.HI R2, RZ, 0x1a, R2 ;  /* 0x0000001aff027819 */ /* 0x000fc40000011402 */
[----:B------:R-:W-:Y:S02]  /*01e0*/  LOP3.LUT R5, R4, 0x380, RZ, 0xc0, !PT ;  /* 0x0000038004057812 */ /* 0x000fe400078ec0ff */
[----:B------:R-:W-:Y:S02]  /*01f0*/  LOP3.LUT R23, R18, 0x3c, RZ, 0xc0, !PT ;  /* 0x0000003c12177812 */ /* 0x000fe400078ec0ff */
[----:B-1----:R-:W-:Y:S02]  /*0200*/  SHF.R.U32.HI R7, RZ, 0x3, R5 ;  /* 0x00000003ff077819 */ /* 0x002fe40000011605 */
[C---:B------:R-:W-:Y:S02]  /*0210*/  LOP3.LUT R6, R5.reuse, R0, RZ, 0xfc, !PT ;  /* 0x0000000005067212 */ /* 0x040fe400078efcff */
[C---:B---3--:R-:W-:Y:S02]  /*0220*/  LOP3.LUT R17, R5.reuse, 0x20, RZ, 0xfc, !PT ;  /* 0x0000002005117812 */ /* 0x048fe400078efcff */
[----:B------:R-:W-:-:S02]  /*0230*/  LOP3.LUT R19, R5, 0x40, RZ, 0xfc, !PT ;  /* 0x0000004005137812 */ /* 0x000fc400078efcff */
[----:B------:R-:W-:Y:S02]  /*0240*/  LOP3.LUT R7, R7, R5, R0, 0xfe, !PT ;  /* 0x0000000507077212 */ /* 0x000fe400078efe00 */
[----:B------:R-:W-:Y:S02]  /*0250*/  LOP3.LUT R4, R20, 0x1fc, RZ, 0xc0, !PT ;  /* 0x000001fc14047812 */ /* 0x000fe400078ec0ff */
[----:B------:R-:W-:Y:S01]  /*0260*/  LOP3.LUT R5, R5, 0x60, RZ, 0xfc, !PT ;  /* 0x0000006005057812 */ /* 0x000fe200078efcff */
[----:B-----5:R-:W-:Y:S01]  /*0270*/  UPRMT UR4, UR5, 0x654, UR4 ;  /* 0x0000065405047896 */ /* 0x020fe20008000004 */
[-C--:B------:R-:W-:Y:S02]  /*0280*/  LEA.HI R17, R17, R6.reuse, RZ, 0x1d ;  /* 0x0000000611117211 */ /* 0x080fe400078fe8ff */
[-C--:B------:R-:W-:Y:S02]  /*0290*/  LEA.HI R19, R19, R6.reuse, RZ, 0x1d ;  /* 0x0000000613137211 */ /* 0x080fe400078fe8ff */
[----:B------:R-:W-:Y:S01]  /*02a0*/  LEA.HI R5, R5, R6, RZ, 0x1d ;  /* 0x0000000605057211 */ /* 0x000fe200078fe8ff */
[----:B------:R-:W-:Y:S01]  /*02b0*/  IMAD.IADD R6, R4, 0x1, R23 ;  /* 0x0000000104067824 */ /* 0x000fe200078e0217 */
[----:B------:R-:W-:-:S02]  /*02c0*/  LEA R23, R7, UR4, 0x2 ;  /* 0x0000000407177c11 */ /* 0x000fc4000f8e10ff */
[----:B------:R-:W-:Y:S02]  /*02d0*/  LEA R22, R17, UR4, 0x2 ;  /* 0x0000000411167c11 */ /* 0x000fe4000f8e10ff */
[----:B------:R-:W-:Y:S02]  /*02e0*/  LEA R25, R19, UR4, 0x2 ;  /* 0x0000000413197c11 */ /* 0x000fe4000f8e10ff */
[----:B------:R-:W-:Y:S02]  /*02f0*/  LEA R24, R5, UR4, 0x2 ;  /* 0x0000000405187c11 */ /* 0x000fe4000f8e10ff */
[----:B------:R-:W-:Y:S02]  /*0300*/  LOP3.LUT R16, R4, 0x200, RZ, 0xfc, !PT ;  /* 0x0000020004107812 */ /* 0x000fe400078efcff */
[----:B------:R-:W-:Y:S02]  /*0310*/  LOP3.LUT R20, R21, 0x1c, R20, 0xf8, !PT ;  /* 0x0000001c15147812 */ /* 0x000fe400078ef814 */
[----:B------:R-:W-:-:S02]  /*0320*/  SHF.R.U32.HI R16, RZ, 0x3, R16 ;  /* 0x00000003ff107819 */ /* 0x000fc40000011610 */
[----:B------:R-:W-:Y:S02]  /*0330*/  SGXT R21, R2, 0x1 ;  /* 0x000000010215781a */ /* 0x000fe40000000200 */
[----:B------:R-:W-:Y:S02]  /*0340*/  LOP3.LUT R7, R16, 0x7c, RZ, 0xc0, !PT ;  /* 0x0000007c10077812 */ /* 0x000fe400078ec0ff */
[----:B------:R-:W-:Y:S02]  /*0350*/  LEA R16, R6, UR4, 0x2 ;  /* 0x0000000406107c11 */ /* 0x000fe4000f8e10ff */
[----:B------:R-:W-:Y:S01]  /*0360*/  LEA.HI R21, R21, R20, RZ, 0x9 ;  /* 0x0000001415157211 */ /* 0x000fe200078f48ff */
[----:B------:R-:W-:-:S04]  /*0370*/  IMAD.IADD R7, R4, 0x1, R7 ;  /* 0x0000000104077824 */ /* 0x000fc800078e0207 */
[----:B------:R-:W-:Y:S01]  /*0380*/  IMAD.SHL.U32 R2, R21, 0x40, RZ ;  /* 0x0000004015027824 */ /* 0x000fe200078e00ff */
[----:B------:R-:W-:Y:S02]  /*0390*/  LEA R7, R7, UR4, 0x2 ;  /* 0x0000000407077c11 */ /* 0x000fe4000f8e10ff */
[----:B------:R-:W-:Y:S01]  /*03a0*/  LOP3.LUT R21, R21, 0xfffffe00, RZ, 0xc0, !PT ;  /* 0xfffffe0015157812 */ /* 0x000fe200078ec0ff */
[----:B--2---:R-:W-:Y:S04]  /*03b0*/  STS [R23], R8 ;  /* 0x0000000817007388 */ /* 0x004fe80000000800 */
[----:B------:R1:W-:Y:S04]  /*03c0*/  STS [R22+0x80], R9 ;  /* 0x0000800916007388 */ /* 0x0003e80000000800 */
[----:B------:R-:W-:Y:S04]  /*03d0*/  STS [R25+0x100], R10 ;  /* 0x0001000a19007388 */ /* 0x000fe80000000800 */
[----:B------:R2:W-:Y:S01]  /*03e0*/  STS [R24+0x180], R11 ;  /* 0x0001800b18007388 */ /* 0x0005e20000000800 */
[----:B-1----:R-:W1:Y:S03]  /*03f0*/  LDC.64 R8, c[0x0][0x220] ;  /* 0x00008800ff087b82 */ /* 0x002e660000000a00 */
[----:B----4-:R3:W-:Y:S04]  /*0400*/  STS [R23+0x40], R12 ;  /* 0x0000400c17007388 */ /* 0x0107e80000000800 */
[----:B------:R4:W-:Y:S01]  /*0410*/  STS [R22+0xc0], R13 ;  /* 0x0000c00d16007388 */ /* 0x0009e20000000800 */
[----:B--2---:R-:W2:Y:S03]  /*0420*/  LDC.64 R10, c[0x0][0x218] ;  /* 0x00008600ff0a7b82 */ /* 0x004ea60000000a00 */
[----:B------:R-:W-:Y:S01]  /*0430*/  STS [R25+0x140], R14 ;  /* 0x0001400e19007388 */ /* 0x000fe20000000800 */
[----:B---3--:R-:W-:-:S03]  /*0440*/  LOP3.LUT R12, R2, 0xffff8000, RZ, 0xc0, !PT ;  /* 0xffff8000020c7812 */ /* 0x008fc600078ec0ff */
[----:B------:R-:W-:Y:S01]  /*0450*/  STS [R24+0x1c0], R15 ;  /* 0x0001c00f18007388 */ /* 0x000fe20000000800 */
[----:B------:R-:W-:Y:S02]  /*0460*/  LOP3.LUT R2, R3, R0, RZ, 0xfc, !PT ;  /* 0x0000000003027212 */ /* 0x000fe400078efcff */
[----:B------:R-:W-:Y:S01]  /*0470*/  LOP3.LUT R0, R3, 0x10, R0, 0xfe, !PT ;  /* 0x0000001003007812 */ /* 0x000fe200078efe00 */
[----:B------:R-:W-:Y:S01]  /*0480*/  BAR.SYNC.DEFER_BLOCKING 0x0 ;  /* 0x0000000000007b1d */ /* 0x000fe20000010000 */
[----:B------:R-:W-:Y:S02]  /*0490*/  IADD3 R21, R12, R20, -R21 ;  /* 0x000000140c157210 */ /* 0x000fe40007ffe815 */
[----:B------:R-:W-:Y:S02]  /*04a0*/  ISETP.GE.AND P0, PT, R2, 0x40, PT ;  /* 0x000000400200780c */ /* 0x000fe40003f06270 */
[----:B------:R-:W-:Y:S01]  /*04b0*/  ISETP.GE.AND P1, PT, R0, 0x40, PT ;  /* 0x000000400000780c */ /* 0x000fe20003f26270 */
[----:B----4-:R-:W-:-:S02]  /*04c0*/  IMAD R13, R2, 0x200, R21 ;  /* 0x00000200020d7824 */ /* 0x010fc400078e0215 */
[----:B------:R-:W-:Y:S02]  /*04d0*/  IMAD R21, R0, 0x200, R21 ;  /* 0x0000020000157824 */ /* 0x000fe400078e0215 */
[----:B--2---:R-:W-:-:S04]  /*04e0*/  IMAD.WIDE R2, R13, 0x4, R10 ;  /* 0x000000040d027825 */ /* 0x004fc800078e020a */
[----:B------:R-:W-:-:S04]  /*04f0*/  IMAD.WIDE R10, R21, 0x4, R10 ;  /* 0x00000004150a7825 */ /* 0x000fc800078e020a */
[--C-:B-1----:R-:W-:Y:S01]  /*0500*/  IMAD.WIDE R12, R13, 0x4, R8.reuse ;  /* 0x000000040d0c7825 */ /* 0x102fe200078e0208 */
[----:B------:R-:W1:Y:S03]  /*0510*/  LDS.128 R16, [R16] ;  /* 0x0000000010107984 */ /* 0x000e660000000c00 */
[----:B------:R-:W-:Y:S01]  /*0520*/  IMAD.WIDE R8, R21, 0x4, R8 ;  /* 0x0000000415087825 */ /* 0x000fe200078e0208 */
[----:B------:R-:W2:Y:S04]  /*0530*/  LDS.128 R4, [R7+0x800] ;  /* 0x0008000007047984 */ /* 0x000ea80000000c00 */
[----:B-1----:R1:W-:Y:S04]  /*0540*/  @!P0 STG.E.128 desc[UR6][R2.64], R16 ;  /* 0x0000001002008986 */ /* 0x0023e8000c101d06 */
[----:B--2---:R1:W-:Y:S04]  /*0550*/  @!P1 STG.E.128 desc[UR6][R10.64], R4 ;  /* 0x000000040a009986 */ /* 0x0043e8000c101d06 */
[----:B------:R1:W-:Y:S01]  /*0560*/  @!P0 STG.E.128 desc[UR6][R12.64], R16 ;  /* 0x000000100c008986 */ /* 0x0003e2000c101d06 */
[----:B------:R-:W-:Y:S05]  /*0570*/  @P1 EXIT ;  /* 0x000000000000194d */ /* 0x000fea0003800000 */
[----:B------:R-:W-:Y:S01]  /*0580*/  STG.E.128 desc[UR6][R8.64], R4 ;  /* 0x0000000408007986 */ /* 0x000fe2000c101d06 */
[----:B------:R-:W-:Y:S05]  /*0590*/  EXIT ;  /* 0x000000000000794d */ /* 0x000fea0003800000 */
.L_x_0:
[----:B------:R-:W-:-:S00]  /*05a0*/  BRA `(.L_x_0) ;  /* 0xfffffffc00fc7947 */ /* 0x000fc0000383ffff */
[----:B------:R-:W-:-:S00]  /*05b0*/  NOP ;  /* 0x0000000000007918 */ /* 0x000fc00000000000 */
        /* <DEDUP_REMOVED lines=12> */
.L_x_1:


//--------------------- .nv.shared.triton_poi_fused_convolution_16 --------------------------
	.section	.nv.shared.triton_poi_fused_convolution_16,"aw",@nobits
	.sectionflags	@""
	.align	16
	.zero		1024


//--------------------- .nv.constant0.triton_poi_fused_convolution_16 --------------------------
	.section	.nv.constant0.triton_poi_fused_convolution_16,"a",@progbits
	.sectionflags	@""
	.align	4
.nv.constant0.triton_poi_fused_convolution_16:
	.zero		560
